//
// Generated by NVIDIA NVVM Compiler
//
// Compiler Build ID: CL-36424714
// Cuda compilation tools, release 13.0, V13.0.88
// Based on NVVM 20.0.0
//

.version 9.0
.target sm_100
.address_size 64

	// .globl	default_function_kernel

.visible .entry default_function_kernel(
	.param .u64 .ptr .align 1 default_function_kernel_param_0,
	.param .u64 .ptr .align 1 default_function_kernel_param_1
)
.maxntid 3
{
	.reg .pred 	%p<32>;
	.reg .b32 	%r<26>;
	.reg .b32 	%f<124>;
	.reg .b64 	%rd<9>;

	ld.param.u64 	%rd3, [default_function_kernel_param_0];
	ld.param.u64 	%rd4, [default_function_kernel_param_1];
	cvta.to.global.u64 	%rd5, %rd3;
	cvta.to.global.u64 	%rd6, %rd4;
	mov.u32 	%r5, %ctaid.x;
	mov.u32 	%r6, %tid.x;
	mad.lo.s32 	%r7, %r5, 3, %r6;
	mul.wide.u32 	%rd7, %r7, 4;
	add.s64 	%rd1, %rd6, %rd7;
	mul.hi.u32 	%r8, %r5, 715827883;
	shr.u32 	%r9, %r8, 2;
	mul.lo.s32 	%r10, %r9, 24;
	sub.s32 	%r11, %r5, %r10;
	shr.u32 	%r12, %r11, 3;
	xor.b32  	%r1, %r12, 2;
	and.b32  	%r13, %r5, 7;
	mad.lo.s32 	%r14, %r13, 3, %r6;
	mul.lo.s32 	%r16, %r12, 192;
	shl.b32 	%r17, %r14, 2;
	and.b32  	%r18, %r17, 224;
	and.b32  	%r2, %r7, 7;
	shl.b32 	%r19, %r7, 1;
	and.b32  	%r20, %r19, 14;
	mad.lo.s32 	%r21, %r9, 480, %r16;
	or.b32  	%r22, %r21, %r20;
	add.s32 	%r23, %r22, %r18;
	add.s32 	%r24, %r23, -113;
	and.b32  	%r3, %r11, 24;
	setp.eq.s32 	%p5, %r3, 0;
	and.b32  	%r4, %r14, 56;
	setp.eq.s32 	%p6, %r4, 0;
	or.pred  	%p1, %p5, %p6;
	setp.eq.s32 	%p7, %r2, 0;
	or.pred  	%p8, %p1, %p7;
	mul.wide.s32 	%rd8, %r24, 4;
	add.s64 	%rd2, %rd5, %rd8;
	mov.f32 	%f101, 0fFF7FFFFD;
	@%p8 bra 	$L__BB0_2;
	ld.global.nc.f32 	%f101, [%rd2];
$L__BB0_2:
	mov.f32 	%f102, 0fFF7FFFFD;
	@%p1 bra 	$L__BB0_4;
	ld.global.nc.f32 	%f102, [%rd2+4];
$L__BB0_4:
	max.f32 	%f71, %f101, 0fFF7FFFFD;
	max.f32 	%f5, %f71, %f102;
	mov.f32 	%f103, 0fFF7FFFFD;
	@%p1 bra 	$L__BB0_6;
	ld.global.nc.f32 	%f103, [%rd2+8];
$L__BB0_6:
	setp.eq.s32 	%p9, %r2, 0;
	setp.eq.s32 	%p10, %r3, 0;
	max.f32 	%f8, %f5, %f103;
	or.pred  	%p2, %p10, %p9;
	mov.f32 	%f104, 0fFF7FFFFD;
	@%p2 bra 	$L__BB0_8;
	ld.global.nc.f32 	%f104, [%rd2+64];
$L__BB0_8:
	setp.eq.s32 	%p11, %r3, 0;
	max.f32 	%f11, %f8, %f104;
	mov.f32 	%f105, 0fFF7FFFFD;
	@%p11 bra 	$L__BB0_10;
	ld.global.nc.f32 	%f105, [%rd2+68];
$L__BB0_10:
	setp.eq.s32 	%p12, %r3, 0;
	max.f32 	%f14, %f11, %f105;
	mov.f32 	%f106, 0fFF7FFFFD;
	@%p12 bra 	$L__BB0_12;
	ld.global.nc.f32 	%f106, [%rd2+72];
$L__BB0_12:
	max.f32 	%f17, %f14, %f106;
	mov.f32 	%f107, 0fFF7FFFFD;
	@%p2 bra 	$L__BB0_14;
	ld.global.nc.f32 	%f107, [%rd2+128];
$L__BB0_14:
	setp.eq.s32 	%p13, %r3, 0;
	max.f32 	%f20, %f17, %f107;
	mov.f32 	%f108, 0fFF7FFFFD;
	@%p13 bra 	$L__BB0_16;
	ld.global.nc.f32 	%f108, [%rd2+132];
$L__BB0_16:
	setp.eq.s32 	%p14, %r3, 0;
	max.f32 	%f23, %f20, %f108;
	mov.f32 	%f109, 0fFF7FFFFD;
	@%p14 bra 	$L__BB0_18;
	ld.global.nc.f32 	%f109, [%rd2+136];
$L__BB0_18:
	setp.eq.s32 	%p15, %r2, 0;
	setp.eq.s32 	%p16, %r4, 0;
	max.f32 	%f26, %f23, %f109;
	or.pred  	%p17, %p16, %p15;
	mov.f32 	%f110, 0fFF7FFFFD;
	@%p17 bra 	$L__BB0_20;
	ld.global.nc.f32 	%f110, [%rd2+384];
$L__BB0_20:
	setp.eq.s32 	%p18, %r4, 0;
	max.f32 	%f29, %f26, %f110;
	mov.f32 	%f111, 0fFF7FFFFD;
	@%p18 bra 	$L__BB0_22;
	ld.global.nc.f32 	%f111, [%rd2+388];
$L__BB0_22:
	setp.eq.s32 	%p19, %r4, 0;
	max.f32 	%f32, %f29, %f111;
	mov.f32 	%f112, 0fFF7FFFFD;
	@%p19 bra 	$L__BB0_24;
	ld.global.nc.f32 	%f112, [%rd2+392];
$L__BB0_24:
	setp.eq.s32 	%p20, %r2, 0;
	max.f32 	%f35, %f32, %f112;
	mov.f32 	%f113, 0fFF7FFFFD;
	@%p20 bra 	$L__BB0_26;
	ld.global.nc.f32 	%f113, [%rd2+448];
$L__BB0_26:
	setp.eq.s32 	%p21, %r2, 0;
	max.f32 	%f83, %f35, %f113;
	ld.global.nc.f32 	%f84, [%rd2+452];
	max.f32 	%f85, %f83, %f84;
	ld.global.nc.f32 	%f86, [%rd2+456];
	max.f32 	%f38, %f85, %f86;
	mov.f32 	%f114, 0fFF7FFFFD;
	@%p21 bra 	$L__BB0_28;
	ld.global.nc.f32 	%f114, [%rd2+512];
$L__BB0_28:
	setp.eq.s32 	%p22, %r2, 0;
	setp.eq.s32 	%p23, %r4, 0;
	max.f32 	%f88, %f38, %f114;
	ld.global.nc.f32 	%f89, [%rd2+516];
	max.f32 	%f90, %f88, %f89;
	ld.global.nc.f32 	%f91, [%rd2+520];
	max.f32 	%f41, %f90, %f91;
	setp.lt.u32 	%p24, %r1, 2;
	or.pred  	%p3, %p24, %p23;
	or.pred  	%p25, %p3, %p22;
	mov.f32 	%f115, 0fFF7FFFFD;
	@%p25 bra 	$L__BB0_30;
	ld.global.nc.f32 	%f115, [%rd2+768];
$L__BB0_30:
	max.f32 	%f44, %f41, %f115;
	mov.f32 	%f116, 0fFF7FFFFD;
	@%p3 bra 	$L__BB0_32;
	ld.global.nc.f32 	%f116, [%rd2+772];
$L__BB0_32:
	max.f32 	%f47, %f44, %f116;
	mov.f32 	%f117, 0fFF7FFFFD;
	@%p3 bra 	$L__BB0_34;
	ld.global.nc.f32 	%f117, [%rd2+776];
$L__BB0_34:
	setp.lt.u32 	%p26, %r1, 2;
	setp.eq.s32 	%p27, %r2, 0;
	max.f32 	%f50, %f47, %f117;
	or.pred  	%p4, %p26, %p27;
	mov.f32 	%f118, 0fFF7FFFFD;
	@%p4 bra 	$L__BB0_36;
	ld.global.nc.f32 	%f118, [%rd2+832];
$L__BB0_36:
	setp.lt.u32 	%p28, %r1, 2;
	max.f32 	%f53, %f50, %f118;
	mov.f32 	%f119, 0fFF7FFFFD;
	@%p28 bra 	$L__BB0_38;
	ld.global.nc.f32 	%f119, [%rd2+836];
$L__BB0_38:
	setp.lt.u32 	%p29, %r1, 2;
	max.f32 	%f56, %f53, %f119;
	mov.f32 	%f120, 0fFF7FFFFD;
	@%p29 bra 	$L__BB0_40;
	ld.global.nc.f32 	%f120, [%rd2+840];
$L__BB0_40:
	max.f32 	%f59, %f56, %f120;
	mov.f32 	%f121, 0fFF7FFFFD;
	@%p4 bra 	$L__BB0_42;
	ld.global.nc.f32 	%f121, [%rd2+896];
$L__BB0_42:
	setp.lt.u32 	%p30, %r1, 2;
	max.f32 	%f62, %f59, %f121;
	mov.f32 	%f122, 0fFF7FFFFD;
	@%p30 bra 	$L__BB0_44;
	ld.global.nc.f32 	%f122, [%rd2+900];
$L__BB0_44:
	setp.lt.u32 	%p31, %r1, 2;
	max.f32 	%f65, %f62, %f122;
	mov.f32 	%f123, 0fFF7FFFFD;
	@%p31 bra 	$L__BB0_46;
	ld.global.nc.f32 	%f123, [%rd2+904];
$L__BB0_46:
	max.f32 	%f100, %f65, %f123;
	st.global.f32 	[%rd1], %f100;
	ret;

}


// ===== COMPILED SASS (sm_100) =====

	.target	sm_100

	.elftype	@"ET_EXEC"


//--------------------- .note.nv.tkinfo           --------------------------
	.section	.note.nv.tkinfo,"",@"SHT_NOTE"
	.sectionflags	@"SHF_NOTE_NV_TKINFO"
	.tkinfo
        /*0018*/ 	.word	0x00000002
        /*0030*/ 	.string	""
        /*0030*/ 	.string	"ptxas"
        /*0030*/ 	.string	"Cuda compilation tools, release 13.0, V13.0.88"
        /*0030*/ 	.string	"Build cuda_13.0.r13.0/compiler.36424714_0"
        /*0030*/ 	.string	"-arch sm_100 -m 64 "



//--------------------- .note.nv.cuinfo           --------------------------
	.section	.note.nv.cuinfo,"",@"SHT_NOTE"
	.sectionflags	@"SHF_NOTE_NV_CUINFO"
        /*0018*/ 	.short	0x0002
        /*001a*/ 	.short	0x0064
        /*001c*/ 	.short	0x0082
	.zero		2


//--------------------- .nv.info                  --------------------------
	.section	.nv.info,"",@"SHT_CUDA_INFO"
	.align	4


	//----- nvinfo : EIATTR_REGCOUNT
	.align		4
        /*0000*/ 	.byte	0x04, 0x2f
        /*0002*/ 	.short	(.L_1 - .L_0)
	.align		4
.L_0:
        /*0004*/ 	.word	index@(default_function_kernel)
        /*0008*/ 	.word	0x00000021


	//----- nvinfo : EIATTR_FRAME_SIZE
	.align		4
.L_1:
        /*000c*/ 	.byte	0x04, 0x11
        /*000e*/ 	.short	(.L_3 - .L_2)
	.align		4
.L_2:
        /*0010*/ 	.word	index@(default_function_kernel)
        /*0014*/ 	.word	0x00000000


	//----- nvinfo : EIATTR_MIN_STACK_SIZE
	.align		4
.L_3:
        /*0018*/ 	.byte	0x04, 0x12
        /*001a*/ 	.short	(.L_5 - .L_4)
	.align		4
.L_4:
        /*001c*/ 	.word	index@(default_function_kernel)
        /*0020*/ 	.word	0x00000000
.L_5:


//--------------------- .nv.compat                --------------------------
	.section	.nv.compat,"",@"SHT_CUDA_COMPAT_INFO"
	.align	4
        /*0000*/ 	.byte	0x02, 0x09, 0x00, 0x00, 0x02, 0x02, 0x01, 0x00, 0x02, 0x05, 0x05, 0x00, 0x03, 0x07, 0x01, 0x01
        /*0010*/ 	.byte	0x02, 0x03, 0x00, 0x00, 0x02, 0x06, 0x01, 0x00, 0x04, 0x0b, 0x08, 0x00, 0x09, 0x00, 0x00, 0x00
        /*0020*/ 	.byte	0x00, 0x00, 0x00, 0x00


//--------------------- .nv.info.default_function_kernel --------------------------
	.section	.nv.info.default_function_kernel,"",@"SHT_CUDA_INFO"
	.sectionflags	@""
	.align	4


	//----- nvinfo : EIATTR_CUDA_API_VERSION
	.align		4
        /*0000*/ 	.byte	0x04, 0x37
        /*0002*/ 	.short	(.L_7 - .L_6)
.L_6:
        /*0004*/ 	.word	0x00000082


	//----- nvinfo : EIATTR_KPARAM_INFO
	.align		4
.L_7:
        /*0008*/ 	.byte	0x04, 0x17
        /*000a*/ 	.short	(.L_9 - .L_8)
.L_8:
        /*000c*/ 	.word	0x00000000
        /*0010*/ 	.short	0x0001
        /*0012*/ 	.short	0x0008
        /*0014*/ 	.byte	0x00, 0xf5, 0x21, 0x00


	//----- nvinfo : EIATTR_KPARAM_INFO
	.align		4
.L_9:
        /*0018*/ 	.byte	0x04, 0x17
        /*001a*/ 	.short	(.L_11 - .L_10)
.L_10:
        /*001c*/ 	.word	0x00000000
        /*0020*/ 	.short	0x0000
        /*0022*/ 	.short	0x0000
        /*0024*/ 	.byte	0x00, 0xf5, 0x21, 0x00


	//----- nvinfo : EIATTR_SPARSE_MMA_MASK
	.align		4
.L_11:
        /*0028*/ 	.byte	0x03, 0x50
        /*002a*/ 	.short	0x0000


	//----- nvinfo : EIATTR_MAXREG_COUNT
	.align		4
        /*002c*/ 	.byte	0x03, 0x1b
        /*002e*/ 	.short	0x00ff


	//----- nvinfo : EIATTR_MERCURY_ISA_VERSION
	.align		4
        /*0030*/ 	.byte	0x03, 0x5f
        /*0032*/ 	.short	0x0101


	//----- nvinfo : EIATTR_VRC_CTA_INIT_COUNT
	.align		4
        /*0034*/ 	.byte	0x02, 0x4a
	.zero		1
	.zero		1


	//----- nvinfo : EIATTR_EXIT_INSTR_OFFSETS
	.align		4
        /*0038*/ 	.byte	0x04, 0x1c
        /*003a*/ 	.short	(.L_13 - .L_12)


	//   ....[0]....
.L_12:
        /*003c*/ 	.word	0x00000720


	//----- nvinfo : EIATTR_MAX_THREADS
	.align		4
.L_13:
        /*0040*/ 	.byte	0x04, 0x05
        /*0042*/ 	.short	(.L_15 - .L_14)
.L_14:
        /*0044*/ 	.word	0x00000003
        /*0048*/ 	.word	0x00000001
        /*004c*/ 	.word	0x00000001


	//----- nvinfo : EIATTR_CBANK_PARAM_SIZE
	.align		4
.L_15:
        /*0050*/ 	.byte	0x03, 0x19
        /*0052*/ 	.short	0x0010


	//----- nvinfo : EIATTR_PARAM_CBANK
	.align		4
        /*0054*/ 	.byte	0x04, 0x0a
        /*0056*/ 	.short	(.L_17 - .L_16)
	.align		4
.L_16:
        /*0058*/ 	.word	index@(.nv.constant0.default_function_kernel)
        /*005c*/ 	.short	0x0380
        /*005e*/ 	.short	0x0010


	//----- nvinfo : EIATTR_SW_WAR
	.align		4
.L_17:
        /*0060*/ 	.byte	0x04, 0x36
        /*0062*/ 	.short	(.L_19 - .L_18)
.L_18:
        /*0064*/ 	.word	0x00000008
.L_19:


//--------------------- .nv.callgraph             --------------------------
	.section	.nv.callgraph,"",@"SHT_CUDA_CALLGRAPH"
	.align	4
	.sectionentsize	8
	.align		4
        /*0000*/ 	.word	0x00000000
	.align		4
        /*0004*/ 	.word	0xffffffff
	.align		4
        /*0008*/ 	.word	0x00000000
	.align		4
        /*000c*/ 	.word	0xfffffffe
	.align		4
        /*0010*/ 	.word	0x00000000
	.align		4
        /*0014*/ 	.word	0xfffffffd
	.align		4
        /*0018*/ 	.word	0x00000000
	.align		4
        /*001c*/ 	.word	0xfffffffc


//--------------------- .text.default_function_kernel --------------------------
	.section	.text.default_function_kernel,"ax",@progbits
	.align	128
        .global         default_function_kernel
        .type           default_function_kernel,@function
        .size           default_function_kernel,(.L_x_1 - default_function_kernel)
        .other          default_function_kernel,@"STO_CUDA_ENTRY STV_DEFAULT"
default_function_kernel:
.text.default_function_kernel:
[----:B------:R-:W-:Y:S01]  /*0000*/  LDC R1, c[0x0][0x37c] ;  /* 0x0000df00ff017b82 */ /* 0x000fe20000000800 */
[----:B------:R-:W0:Y:S01]  /*0010*/  S2R R3, SR_CTAID.X ;  /* 0x0000000000037919 */ /* 0x000e220000002500 */
[----:B------:R-:W1:Y:S01]  /*0020*/  LDCU.64 UR4, c[0x0][0x358] ;  /* 0x00006b00ff0477ac */ /* 0x000e620008000a00 */
[----:B------:R-:W2:Y:S01]  /*0030*/  S2R R8, SR_TID.X ;  /* 0x0000000000087919 */ /* 0x000ea20000002100 */
[C---:B0-----:R-:W-:Y:S01]  /*0040*/  IMAD.HI.U32 R0, R3.reuse, 0x2aaaaaab, RZ ;  /* 0x2aaaaaab03007827 */ /* 0x041fe200078e00ff */
[----:B------:R-:W-:-:S04]  /*0050*/  LOP3.LUT R7, R3, 0x7, RZ, 0xc0, !PT ;  /* 0x0000000703077812 */ /* 0x000fc800078ec0ff */
[----:B------:R-:W-:Y:S01]  /*0060*/  SHF.R.U32.HI R4, RZ, 0x2, R0 ;  /* 0x00000002ff047819 */ /* 0x000fe20000011600 */
[--C-:B--2---:R-:W-:Y:S02]  /*0070*/  IMAD R0, R3, 0x3, R8.reuse ;  /* 0x0000000303007824 */ /* 0x104fe400078e0208 */
[----:B------:R-:W-:Y:S02]  /*0080*/  IMAD R7, R7, 0x3, R8 ;  /* 0x0000000307077824 */ /* 0x000fe400078e0208 */
[----:B------:R-:W-:Y:S01]  /*0090*/  IMAD R5, R4, -0x18, R3 ;  /* 0xffffffe804057824 */ /* 0x000fe200078e0203 */
[C---:B------:R-:W-:Y:S01]  /*00a0*/  LOP3.LUT P2, RZ, R0.reuse, 0x7, RZ, 0xc0, !PT ;  /* 0x0000000700ff7812 */ /* 0x040fe2000784c0ff */
[----:B------:R-:W0:Y:S01]  /*00b0*/  LDC.64 R2, c[0x0][0x380] ;  /* 0x0000e000ff027b82 */ /* 0x000e220000000a00 */
[C---:B------:R-:W-:Y:S01]  /*00c0*/  IMAD.SHL.U32 R8, R0.reuse, 0x2, RZ ;  /* 0x0000000200087824 */ /* 0x040fe200078e00ff */
[----:B------:R-:W-:Y:S02]  /*00d0*/  LOP3.LUT R20, R0, 0x7, RZ, 0xc0, !PT ;  /* 0x0000000700147812 */ /* 0x000fe400078ec0ff */
[----:B------:R-:W-:-:S05]  /*00e0*/  SHF.R.U32.HI R6, RZ, 0x3, R5 ;  /* 0x00000003ff067819 */ /* 0x000fca0000011605 */
[----:B------:R-:W-:-:S04]  /*00f0*/  IMAD R9, R6, 0xc0, RZ ;  /* 0x000000c006097824 */ /* 0x000fc800078e02ff */
[----:B------:R-:W-:Y:S01]  /*0100*/  IMAD R10, R4, 0x1e0, R9 ;  /* 0x000001e0040a7824 */ /* 0x000fe200078e0209 */
[----:B------:R-:W-:Y:S01]  /*0110*/  LOP3.LUT R9, R8, 0xe, RZ, 0xc0, !PT ;  /* 0x0000000e08097812 */ /* 0x000fe200078ec0ff */
[C---:B------:R-:W-:Y:S01]  /*0120*/  IMAD.SHL.U32 R4, R7.reuse, 0x4, RZ ;  /* 0x0000000407047824 */ /* 0x040fe200078e00ff */
[----:B------:R-:W-:Y:S02]  /*0130*/  LOP3.LUT P0, R8, R7, 0x38, RZ, 0xc0, !PT ;  /* 0x0000003807087812 */ /* 0x000fe4000780c0ff */
[----:B------:R-:W-:Y:S02]  /*0140*/  LOP3.LUT P1, R7, R5, 0x18, RZ, 0xc0, !PT ;  /* 0x0000001805077812 */ /* 0x000fe4000782c0ff */
[----:B------:R-:W-:Y:S02]  /*0150*/  LOP3.LUT R4, R4, 0xe0, RZ, 0xc0, !PT ;  /* 0x000000e004047812 */ /* 0x000fe400078ec0ff */
[----:B------:R-:W-:Y:S02]  /*0160*/  PLOP3.LUT P1, PT, P1, P0, PT, 0x2f, 0xf2 ;  /* 0x0000000000f2781c */ /* 0x000fe40000f20577 */
[----:B------:R-:W-:-:S02]  /*0170*/  IADD3 R4, PT, PT, R4, R10, R9 ;  /* 0x0000000a04047210 */ /* 0x000fc40007ffe009 */
[----:B------:R-:W-:Y:S02]  /*0180*/  PLOP3.LUT P2, PT, P1, P2, PT, 0xf2, 0x2f ;  /* 0x00000000002f781c */ /* 0x000fe40000f45e72 */
[----:B------:R-:W-:Y:S01]  /*0190*/  ISETP.NE.AND P0, PT, R20, RZ, PT ;  /* 0x000000ff1400720c */ /* 0x000fe20003f05270 */
[----:B------:R-:W-:Y:S01]  /*01a0*/  VIADD R5, R4, 0xffffff8f ;  /* 0xffffff8f04057836 */ /* 0x000fe20000000000 */
[C---:B------:R-:W-:Y:S01]  /*01b0*/  ISETP.NE.AND P3, PT, R7.reuse, RZ, PT ;  /* 0x000000ff0700720c */ /* 0x040fe20003f65270 */
[----:B------:R-:W-:Y:S01]  /*01c0*/  IMAD.MOV.U32 R4, RZ, RZ, -0x800003 ;  /* 0xff7ffffdff047424 */ /* 0x000fe200078e00ff */
[----:B------:R-:W-:Y:S01]  /*01d0*/  ISETP.EQ.OR P4, PT, R7, RZ, !P0 ;  /* 0x000000ff0700720c */ /* 0x000fe20004782670 */
[----:B0-----:R-:W-:-:S04]  /*01e0*/  IMAD.WIDE R2, R5, 0x4, R2 ;  /* 0x0000000405027825 */ /* 0x001fc800078e0202 */
[----:B------:R-:W-:Y:S02]  /*01f0*/  IMAD.MOV.U32 R5, RZ, RZ, -0x800003 ;  /* 0xff7ffffdff057424 */ /* 0x000fe400078e00ff */
[----:B------:R-:W-:Y:S01]  /*0200*/  IMAD.MOV.U32 R11, RZ, RZ, -0x800003 ;  /* 0xff7ffffdff0b7424 */ /* 0x000fe200078e00ff */
[----:B-1----:R-:W2:Y:S01]  /*0210*/  @!P2 LDG.E.CONSTANT R4, desc[UR4][R2.64] ;  /* 0x000000040204a981 */ /* 0x002ea2000c1e9900 */
[----:B------:R-:W-:-:S03]  /*0220*/  IMAD.MOV.U32 R7, RZ, RZ, -0x800003 ;  /* 0xff7ffffdff077424 */ /* 0x000fc600078e00ff */
[----:B------:R-:W2:Y:S01]  /*0230*/  @!P1 LDG.E.CONSTANT R5, desc[UR4][R2.64+0x4] ;  /* 0x0000040402059981 */ /* 0x000ea2000c1e9900 */
[----:B------:R-:W-:-:S03]  /*0240*/  IMAD.MOV.U32 R9, RZ, RZ, -0x800003 ;  /* 0xff7ffffdff097424 */ /* 0x000fc600078e00ff */
[----:B------:R-:W3:Y:S01]  /*0250*/  @!P1 LDG.E.CONSTANT R7, desc[UR4][R2.64+0x8] ;  /* 0x0000080402079981 */ /* 0x000ee2000c1e9900 */
[----:B------:R-:W-:-:S03]  /*0260*/  IMAD.MOV.U32 R10, RZ, RZ, -0x800003 ;  /* 0xff7ffffdff0a7424 */ /* 0x000fc600078e00ff */
[----:B------:R-:W4:Y:S01]  /*0270*/  @!P4 LDG.E.CONSTANT R9, desc[UR4][R2.64+0x40] ;  /* 0x000040040209c981 */ /* 0x000f22000c1e9900 */
[----:B------:R-:W-:-:S03]  /*0280*/  IMAD.MOV.U32 R12, RZ, RZ, -0x800003 ;  /* 0xff7ffffdff0c7424 */ /* 0x000fc600078e00ff */
[----:B------:R-:W5:Y:S01]  /*0290*/  @P3 LDG.E.CONSTANT R10, desc[UR4][R2.64+0x44] ;  /* 0x00004404020a3981 */ /* 0x000f62000c1e9900 */
[----:B------:R-:W-:-:S03]  /*02a0*/  IMAD.MOV.U32 R13, RZ, RZ, -0x800003 ;  /* 0xff7ffffdff0d7424 */ /* 0x000fc600078e00ff */
[----:B------:R-:W5:Y:S01]  /*02b0*/  @P3 LDG.E.CONSTANT R11, desc[UR4][R2.64+0x48] ;  /* 0x00004804020b3981 */ /* 0x000f62000c1e9900 */
[C---:B------:R-:W-:Y:S02]  /*02c0*/  ISETP.EQ.OR P2, PT, R8.reuse, RZ, !P0 ;  /* 0x000000ff0800720c */ /* 0x040fe40004742670 */
[----:B------:R-:W-:Y:S01]  /*02d0*/  ISETP.NE.AND P1, PT, R8, RZ, PT ;  /* 0x000000ff0800720c */ /* 0x000fe20003f25270 */
[----:B------:R-:W5:Y:S01]  /*02e0*/  @!P4 LDG.E.CONSTANT R12, desc[UR4][R2.64+0x80] ;  /* 0x00008004020cc981 */ /* 0x000f62000c1e9900 */
[----:B------:R-:W-:-:S03]  /*02f0*/  IMAD.MOV.U32 R8, RZ, RZ, -0x800003 ;  /* 0xff7ffffdff087424 */ /* 0x000fc600078e00ff */
[----:B------:R-:W5:Y:S01]  /*0300*/  @P3 LDG.E.CONSTANT R13, desc[UR4][R2.64+0x84] ;  /* 0x00008404020d3981 */ /* 0x000f62000c1e9900 */
[----:B------:R-:W-:-:S03]  /*0310*/  IMAD.MOV.U32 R14, RZ, RZ, -0x800003 ;  /* 0xff7ffffdff0e7424 */ /* 0x000fc600078e00ff */
[----:B------:R-:W5:Y:S01]  /*0320*/  @P3 LDG.E.CONSTANT R8, desc[UR4][R2.64+0x88] ;  /* 0x0000880402083981 */ /* 0x000f62000c1e9900 */
[----:B------:R-:W-:-:S03]  /*0330*/  IMAD.MOV.U32 R15, RZ, RZ, -0x800003 ;  /* 0xff7ffffdff0f7424 */ /* 0x000fc600078e00ff */
[----:B------:R-:W5:Y:S01]  /*0340*/  @!P2 LDG.E.CONSTANT R14, desc[UR4][R2.64+0x180] ;  /* 0x00018004020ea981 */ /* 0x000f62000c1e9900 */
[----:B------:R-:W-:-:S03]  /*0350*/  IMAD.MOV.U32 R16, RZ, RZ, -0x800003 ;  /* 0xff7ffffdff107424 */ /* 0x000fc600078e00ff */
[----:B------:R-:W5:Y:S01]  /*0360*/  @P1 LDG.E.CONSTANT R15, desc[UR4][R2.64+0x184] ;  /* 0x00018404020f1981 */ /* 0x000f62000c1e9900 */
[----:B------:R-:W-:Y:S01]  /*0370*/  IMAD.MOV.U32 R17, RZ, RZ, -0x800003 ;  /* 0xff7ffffdff117424 */ /* 0x000fe200078e00ff */
[----:B------:R-:W-:Y:S02]  /*0380*/  LOP3.LUT R6, R6, 0x2, RZ, 0x3c, !PT ;  /* 0x0000000206067812 */ /* 0x000fe400078e3cff */
[----:B------:R-:W5:Y:S02]  /*0390*/  @P1 LDG.E.CONSTANT R16, desc[UR4][R2.64+0x188] ;  /* 0x0001880402101981 */ /* 0x000f64000c1e9900 */
[----:B------:R-:W-:Y:S02]  /*03a0*/  ISETP.LT.U32.OR P1, PT, R6, 0x2, !P1 ;  /* 0x000000020600780c */ /* 0x000fe40004f21470 */
[----:B------:R-:W5:Y:S01]  /*03b0*/  @P0 LDG.E.CONSTANT R17, desc[UR4][R2.64+0x1c0] ;  /* 0x0001c00402110981 */ /* 0x000f62000c1e9900 */
[----:B------:R-:W-:-:S03]  /*03c0*/  IMAD.MOV.U32 R19, RZ, RZ, -0x800003 ;  /* 0xff7ffffdff137424 */ /* 0x000fc600078e00ff */
[----:B------:R-:W5:Y:S01]  /*03d0*/  LDG.E.CONSTANT R18, desc[UR4][R2.64+0x1c4] ;  /* 0x0001c40402127981 */ /* 0x000f62000c1e9900 */
[----:B------:R-:W-:-:S03]  /*03e0*/  ISETP.EQ.OR P2, PT, R20, RZ, P1 ;  /* 0x000000ff1400720c */ /* 0x000fc60000f42670 */
[----:B------:R-:W5:Y:S01]  /*03f0*/  LDG.E.CONSTANT R20, desc[UR4][R2.64+0x1c8] ;  /* 0x0001c80402147981 */ /* 0x000f62000c1e9900 */
[----:B------:R-:W-:-:S03]  /*0400*/  IMAD.MOV.U32 R21, RZ, RZ, -0x800003 ;  /* 0xff7ffffdff157424 */ /* 0x000fc600078e00ff */
[----:B------:R-:W5:Y:S04]  /*0410*/  @P0 LDG.E.CONSTANT R19, desc[UR4][R2.64+0x200] ;  /* 0x0002000402130981 */ /* 0x000f68000c1e9900 */
[----:B------:R-:W5:Y:S01]  /*0420*/  LDG.E.CONSTANT R22, desc[UR4][R2.64+0x204] ;  /* 0x0002040402167981 */ /* 0x000f62000c1e9900 */
[----:B------:R-:W-:-:S03]  /*0430*/  IMAD.MOV.U32 R23, RZ, RZ, -0x800003 ;  /* 0xff7ffffdff177424 */ /* 0x000fc600078e00ff */
[----:B------:R-:W5:Y:S01]  /*0440*/  LDG.E.CONSTANT R24, desc[UR4][R2.64+0x208] ;  /* 0x0002080402187981 */ /* 0x000f62000c1e9900 */
[----:B------:R-:W-:-:S03]  /*0450*/  ISETP.LT.U32.OR P0, PT, R6, 0x2, !P0 ;  /* 0x000000020600780c */ /* 0x000fc60004701470 */
[----:B------:R-:W5:Y:S01]  /*0460*/  @!P2 LDG.E.CONSTANT R21, desc[UR4][R2.64+0x300] ;  /* 0x000300040215a981 */ /* 0x000f62000c1e9900 */
[----:B------:R-:W-:Y:S01]  /*0470*/  ISETP.GE.U32.AND P2, PT, R6, 0x2, PT ;  /* 0x000000020600780c */ /* 0x000fe20003f46070 */
[----:B------:R-:W-:Y:S02]  /*0480*/  IMAD.MOV.U32 R6, RZ, RZ, -0x800003 ;  /* 0xff7ffffdff067424 */ /* 0x000fe400078e00ff */
[----:B------:R-:W5:Y:S01]  /*0490*/  @!P1 LDG.E.CONSTANT R23, desc[UR4][R2.64+0x304] ;  /* 0x0003040402179981 */ /* 0x000f62000c1e9900 */
[----:B------:R-:W-:-:S03]  /*04a0*/  IMAD.MOV.U32 R25, RZ, RZ, -0x800003 ;  /* 0xff7ffffdff197424 */ /* 0x000fc600078e00ff */
[----:B------:R-:W5:Y:S01]  /*04b0*/  @!P1 LDG.E.CONSTANT R6, desc[UR4][R2.64+0x308] ;  /* 0x0003080402069981 */ /* 0x000f62000c1e9900 */
[----:B------:R-:W-:-:S03]  /*04c0*/  IMAD.MOV.U32 R26, RZ, RZ, -0x800003 ;  /* 0xff7ffffdff1a7424 */ /* 0x000fc600078e00ff */
        /* <DEDUP_REMOVED lines=8> */
[----:B------:R-:W5:Y:S04]  /*0550*/  @P2 LDG.E.CONSTANT R29, desc[UR4][R2.64+0x384] ;  /* 0x00038404021d2981 */ /* 0x000f68000c1e9900 */
[----:B------:R0:W5:Y:S02]  /*0560*/  @P2 LDG.E.CONSTANT R30, desc[UR4][R2.64+0x388] ;  /* 0x00038804021e2981 */ /* 0x000164000c1e9900 */
[----:B0-----:R-:W0:Y:S02]  /*0570*/  LDC.64 R2, c[0x0][0x388] ;  /* 0x0000e200ff027b82 */ /* 0x001e240000000a00 */
[----:B0-----:R-:W-:Y:S01]  /*0580*/  IMAD.WIDE.U32 R2, R0, 0x4, R2 ;  /* 0x0000000400027825 */ /* 0x001fe200078e0002 */
[----:B--2---:R-:W-:-:S04]  /*0590*/  FMNMX3 R4, R4, -3.40282306073709652508e+38, R5, !PT ;  /* 0xff7ffffd04047876 */ /* 0x004fc80007800005 */
[----:B---3--:R-:W-:-:S04]  /*05a0*/  FMNMX R4, R4, R7, !PT ;  /* 0x0000000704047209 */ /* 0x008fc80007800000 */
[----:B----4-:R-:W-:-:S04]  /*05b0*/  FMNMX R9, R4, R9, !PT ;  /* 0x0000000904097209 */ /* 0x010fc80007800000 */
[----:B-----5:R-:W-:-:S04]  /*05c0*/  FMNMX R10, R9, R10, !PT ;  /* 0x0000000a090a7209 */ /* 0x020fc80007800000 */
[----:B------:R-:W-:-:S04]  /*05d0*/  FMNMX R11, R10, R11, !PT ;  /* 0x0000000b0a0b7209 */ /* 0x000fc80007800000 */
[----:B------:R-:W-:-:S04]  /*05e0*/  FMNMX R12, R11, R12, !PT ;  /* 0x0000000c0b0c7209 */ /* 0x000fc80007800000 */
[----:B------:R-:W-:-:S04]  /*05f0*/  FMNMX R13, R12, R13, !PT ;  /* 0x0000000d0c0d7209 */ /* 0x000fc80007800000 */
[----:B------:R-:W-:-:S04]  /*0600*/  FMNMX R13, R13, R8, !PT ;  /* 0x000000080d0d7209 */ /* 0x000fc80007800000 */
[----:B------:R-:W-:-:S04]  /*0610*/  FMNMX R14, R13, R14, !PT ;  /* 0x0000000e0d0e7209 */ /* 0x000fc80007800000 */
[----:B------:R-:W-:-:S04]  /*0620*/  FMNMX R15, R14, R15, !PT ;  /* 0x0000000f0e0f7209 */ /* 0x000fc80007800000 */
[----:B------:R-:W-:-:S04]  /*0630*/  FMNMX R15, R15, R16, !PT ;  /* 0x000000100f0f7209 */ /* 0x000fc80007800000 */
[----:B------:R-:W-:-:S04]  /*0640*/  FMNMX3 R17, R15, R17, R18, !PT ;  /* 0x000000110f117276 */ /* 0x000fc80007800012 */
[----:B------:R-:W-:-:S04]  /*0650*/  FMNMX R17, R17, R20, !PT ;  /* 0x0000001411117209 */ /* 0x000fc80007800000 */
[----:B------:R-:W-:-:S04]  /*0660*/  FMNMX3 R19, R17, R19, R22, !PT ;  /* 0x0000001311137276 */ /* 0x000fc80007800016 */
[----:B------:R-:W-:-:S04]  /*0670*/  FMNMX R24, R19, R24, !PT ;  /* 0x0000001813187209 */ /* 0x000fc80007800000 */
        /* <DEDUP_REMOVED lines=8> */
[----:B------:R-:W-:-:S05]  /*0700*/  FMNMX R5, R5, R30, !PT ;  /* 0x0000001e05057209 */ /* 0x000fca0007800000 */
[----:B------:R-:W-:Y:S01]  /*0710*/  STG.E desc[UR4][R2.64], R5 ;  /* 0x0000000502007986 */ /* 0x000fe2000c101904 */
[----:B------:R-:W-:Y:S05]  /*0720*/  EXIT ;  /* 0x000000000000794d */ /* 0x000fea0003800000 */
.L_x_0:
[----:B------:R-:W-:-:S00]  /*0730*/  BRA `(.L_x_0) ;  /* 0xfffffffc00fc7947 */ /* 0x000fc0000383ffff */
[----:B------:R-:W-:-:S00]  /*0740*/  NOP ;  /* 0x0000000000007918 */ /* 0x000fc00000000000 */
        /* <DEDUP_REMOVED lines=11> */
.L_x_1:


//--------------------- .nv.shared.reserved.0     --------------------------
	.section	.nv.shared.reserved.0,"aw",@nobits
	.weak		__nv_reservedSMEM_offset_0_alias
	.size		__nv_reservedSMEM_offset_0_alias, 0, 64
	.other		__nv_reservedSMEM_offset_0_alias,@"STO_CUDA_RESERVED_SHARED STV_DEFAULT"
__nv_reservedSMEM_offset_0_alias:
	.zero		0
	.zero		64


//--------------------- .nv.constant0.default_function_kernel --------------------------
	.section	.nv.constant0.default_function_kernel,"a",@progbits
	.sectionflags	@""
	.align	4
.nv.constant0.default_function_kernel:
	.zero		912


//--------------------- SYMBOLS --------------------------

	.type		.nv.reservedSmem.offset0,@object
	.size		.nv.reservedSmem.offset0,0x4
